	.headerflags	@"EF_CUDA_TEXMODE_UNIFIED EF_CUDA_64BIT_ADDRESS EF_CUDA_ACCELERATORS EF_CUDA_SM90 EF_CUDA_VIRTUAL_SM(EF_CUDA_SM90)"
	.elftype	@"ET_EXEC"


//--------------------- .nv.info                  --------------------------
	.section	.nv.info,"",@"SHT_CUDA_INFO"
	.align	4


	//----- nvinfo : EIATTR_REGCOUNT
	.align		4
        /*0000*/ 	.byte	0x04, 0x2f
        /*0002*/ 	.short	(.L_3 - .L_2)
	.align		4
.L_2:
        /*0004*/ 	.word	index@(triton_poi_fused__native_batch_norm_legit_no_training_hardtanh_6)
        /*0008*/ 	.word	0x00000020


	//----- nvinfo : EIATTR_MIN_STACK_SIZE
	.align		4
.L_3:
        /*000c*/ 	.byte	0x04, 0x12
        /*000e*/ 	.short	(.L_5 - .L_4)
	.align		4
.L_4:
        /*0010*/ 	.word	index@(triton_poi_fused__native_batch_norm_legit_no_training_hardtanh_6)
        /*0014*/ 	.word	0x00000000


	//----- nvinfo : EIATTR_FRAME_SIZE
	.align		4
.L_5:
        /*0018*/ 	.byte	0x04, 0x11
        /*001a*/ 	.short	(.L_7 - .L_6)
	.align		4
.L_6:
        /*001c*/ 	.word	index@(triton_poi_fused__native_batch_norm_legit_no_training_hardtanh_6)
        /*0020*/ 	.word	0x00000000


	//----- nvinfo : EIATTR_MIN_STACK_SIZE
	.align		4
.L_7:
        /*0024*/ 	.byte	0x04, 0x12
        /*0026*/ 	.short	(.L_9 - .L_8)
	.align		4
.L_8:
        /*0028*/ 	.word	index@(triton_poi_fused__native_batch_norm_legit_no_training_hardtanh_6)
        /*002c*/ 	.word	0x00000000
.L_9:


//--------------------- .nv.info.triton_poi_fused__native_batch_norm_legit_no_training_hardtanh_6 --------------------------
	.section	.nv.info.triton_poi_fused__native_batch_norm_legit_no_training_hardtanh_6,"",@"SHT_CUDA_INFO"
	.sectionflags	@""
	.align	4


	//----- nvinfo : EIATTR_CUDA_API_VERSION
	.align		4
        /*0000*/ 	.byte	0x04, 0x37
        /*0002*/ 	.short	(.L_11 - .L_10)
.L_10:
        /*0004*/ 	.word	0x0000007c


	//----- nvinfo : EIATTR_KPARAM_INFO
	.align		4
.L_11:
        /*0008*/ 	.byte	0x04, 0x17
        /*000a*/ 	.short	(.L_13 - .L_12)
.L_12:
        /*000c*/ 	.word	0x00000000
        /*0010*/ 	.short	0x0006
        /*0012*/ 	.short	0x0030
        /*0014*/ 	.byte	0x00, 0xf0, 0x11, 0x00


	//----- nvinfo : EIATTR_KPARAM_INFO
	.align		4
.L_13:
        /*0018*/ 	.byte	0x04, 0x17
        /*001a*/ 	.short	(.L_15 - .L_14)
.L_14:
        /*001c*/ 	.word	0x00000000
        /*0020*/ 	.short	0x0005
        /*0022*/ 	.short	0x0028
        /*0024*/ 	.byte	0x00, 0xf4, 0x21, 0x00


	//----- nvinfo : EIATTR_KPARAM_INFO
	.align		4
.L_15:
        /*0028*/ 	.byte	0x04, 0x17
        /*002a*/ 	.short	(.L_17 - .L_16)
.L_16:
        /*002c*/ 	.word	0x00000000
        /*0030*/ 	.short	0x0004
        /*0032*/ 	.short	0x0020
        /*0034*/ 	.byte	0x00, 0xf4, 0x21, 0x00


	//----- nvinfo : EIATTR_KPARAM_INFO
	.align		4
.L_17:
        /*0038*/ 	.byte	0x04, 0x17
        /*003a*/ 	.short	(.L_19 - .L_18)
.L_18:
        /*003c*/ 	.word	0x00000000
        /*0040*/ 	.short	0x0003
        /*0042*/ 	.short	0x0018
        /*0044*/ 	.byte	0x00, 0xf4, 0x21, 0x00


	//----- nvinfo : EIATTR_KPARAM_INFO
	.align		4
.L_19:
        /*0048*/ 	.byte	0x04, 0x17
        /*004a*/ 	.short	(.L_21 - .L_20)
.L_20:
        /*004c*/ 	.word	0x00000000
        /*0050*/ 	.short	0x0002
        /*0052*/ 	.short	0x0010
        /*0054*/ 	.byte	0x00, 0xf4, 0x21, 0x00


	//----- nvinfo : EIATTR_KPARAM_INFO
	.align		4
.L_21:
        /*0058*/ 	.byte	0x04, 0x17
        /*005a*/ 	.short	(.L_23 - .L_22)
.L_22:
        /*005c*/ 	.word	0x00000000
        /*0060*/ 	.short	0x0001
        /*0062*/ 	.short	0x0008
        /*0064*/ 	.byte	0x00, 0xf4, 0x21, 0x00


	//----- nvinfo : EIATTR_KPARAM_INFO
	.align		4
.L_23:
        /*0068*/ 	.byte	0x04, 0x17
        /*006a*/ 	.short	(.L_25 - .L_24)
.L_24:
        /*006c*/ 	.word	0x00000000
        /*0070*/ 	.short	0x0000
        /*0072*/ 	.short	0x0000
        /*0074*/ 	.byte	0x00, 0xf4, 0x21, 0x00


	//----- nvinfo : EIATTR_SPARSE_MMA_MASK
	.align		4
.L_25:
        /*0078*/ 	.byte	0x03, 0x50
        /*007a*/ 	.short	0x0000


	//----- nvinfo : EIATTR_MAXREG_COUNT
	.align		4
        /*007c*/ 	.byte	0x03, 0x1b
        /*007e*/ 	.short	0x00ff


	//----- nvinfo : EIATTR_EXIT_INSTR_OFFSETS
	.align		4
        /*0080*/ 	.byte	0x04, 0x1c
        /*0082*/ 	.short	(.L_27 - .L_26)


	//   ....[0]....
.L_26:
        /*0084*/ 	.word	0x00000890


	//----- nvinfo : EIATTR_REQNTID
	.align		4
.L_27:
        /*0088*/ 	.byte	0x04, 0x10
        /*008a*/ 	.short	(.L_29 - .L_28)
.L_28:
        /*008c*/ 	.word	0x00000080
        /*0090*/ 	.word	0x00000001
        /*0094*/ 	.word	0x00000001


	//----- nvinfo : EIATTR_CBANK_PARAM_SIZE
	.align		4
.L_29:
        /*0098*/ 	.byte	0x03, 0x19
        /*009a*/ 	.short	0x0034


	//----- nvinfo : EIATTR_PARAM_CBANK
	.align		4
        /*009c*/ 	.byte	0x04, 0x0a
        /*009e*/ 	.short	(.L_31 - .L_30)
	.align		4
.L_30:
        /*00a0*/ 	.word	index@(.nv.constant0.triton_poi_fused__native_batch_norm_legit_no_training_hardtanh_6)
        /*00a4*/ 	.short	0x0210
        /*00a6*/ 	.short	0x0034


	//----- nvinfo : EIATTR_SW_WAR
	.align		4
.L_31:
        /*00a8*/ 	.byte	0x04, 0x36
        /*00aa*/ 	.short	(.L_33 - .L_32)
.L_32:
        /*00ac*/ 	.word	0x00000008
.L_33:


//--------------------- .nv.callgraph             --------------------------
	.section	.nv.callgraph,"",@"SHT_CUDA_CALLGRAPH"
	.align	4
	.sectionentsize	8
	.align		4
        /*0000*/ 	.word	0x00000000
	.align		4
        /*0004*/ 	.word	0xffffffff
	.align		4
        /*0008*/ 	.word	0x00000000
	.align		4
        /*000c*/ 	.word	0xfffffffe
	.align		4
        /*0010*/ 	.word	0x00000000
	.align		4
        /*0014*/ 	.word	0xfffffffd
	.align		4
        /*0018*/ 	.word	0x00000000
	.align		4
        /*001c*/ 	.word	0xfffffffc


//--------------------- .nv.constant4             --------------------------
	.section	.nv.constant4,"a",@progbits
	.align	8
	.align		8
.nv.constant4:
        /*0000*/ 	.dword	_$_str
	.align		8
        /*0008*/ 	.dword	_$_str_$_2


//--------------------- .text.triton_poi_fused__native_batch_norm_legit_no_training_hardtanh_6 --------------------------
	.section	.text.triton_poi_fused__native_batch_norm_legit_no_training_hardtanh_6,"ax",@progbits
	.align	128
        .global         triton_poi_fused__native_batch_norm_legit_no_training_hardtanh_6
        .type           triton_poi_fused__native_batch_norm_legit_no_training_hardtanh_6,@function
        .size           triton_poi_fused__native_batch_norm_legit_no_training_hardtanh_6,(.L_x_1 - triton_poi_fused__native_batch_norm_legit_no_training_hardtanh_6)
        .other          triton_poi_fused__native_batch_norm_legit_no_training_hardtanh_6,@"STO_CUDA_ENTRY STV_DEFAULT"
triton_poi_fused__native_batch_norm_legit_no_training_hardtanh_6:
.text.triton_poi_fused__native_batch_norm_legit_no_training_hardtanh_6:
[----:B------:R-:W-:Y:S01]  /*0000*/  LDC R1, c[0x0][0x28] ;  /* 0x00000a00ff017b82 */ /* 0x000fe20000000800 */
[----:B------:R-:W1:Y:S07]  /*0010*/  S2R R0, SR_TID.X ;  /* 0x0000000000007919 */ /* 0x000e6e0000002100 */
[----:B------:R-:W2:Y:S01]  /*0020*/  LDC.64 R4, c[0x0][0x220] ;  /* 0x00008800ff047b82 */ /* 0x000ea20000000a00 */
[----:B------:R-:W-:Y:S01]  /*0030*/  ULDC.64 UR4, c[0x0][0x208] ;  /* 0x0000820000047ab9 */ /* 0x000fe20000000a00 */
[----:B------:R-:W3:Y:S06]  /*0040*/  S2R R7, SR_CTAID.X ;  /* 0x0000000000077919 */ /* 0x000eec0000002500 */
[----:B------:R-:W4:Y:S08]  /*0050*/  LDC.64 R16, c[0x0][0x218] ;  /* 0x00008600ff107b82 */ /* 0x000f300000000a00 */
[----:B------:R-:W5:Y:S08]  /*0060*/  LDC.64 R22, c[0x0][0x210] ;  /* 0x00008400ff167b82 */ /* 0x000f700000000a00 */
[----:B------:R-:W5:Y:S01]  /*0070*/  LDC.64 R20, c[0x0][0x228] ;  /* 0x00008a00ff147b82 */ /* 0x000f620000000a00 */
[----:B-1----:R-:W-:-:S07]  /*0080*/  IMAD.SHL.U32 R0, R0, 0x4, RZ ;  /* 0x0000000400007824 */ /* 0x002fce00078e00ff */
[----:B------:R-:W1:Y:S01]  /*0090*/  LDC.64 R24, c[0x0][0x230] ;  /* 0x00008c00ff187b82 */ /* 0x000e620000000a00 */
[----:B---3--:R-:W-:Y:S02]  /*00a0*/  SHF.R.S32.HI R3, RZ, 0x15, R7 ;  /* 0x00000015ff037819 */ /* 0x008fe40000011407 */
[----:B------:R-:W-:Y:S02]  /*00b0*/  LOP3.LUT R0, R0, 0x1fc, RZ, 0xc0, !PT ;  /* 0x000001fc00007812 */ /* 0x000fe400078ec0ff */
[----:B------:R-:W-:-:S03]  /*00c0*/  SGXT R3, R3, 0x1 ;  /* 0x000000010303781a */ /* 0x000fc60000000200 */
[----:B------:R-:W-:-:S05]  /*00d0*/  IMAD R0, R7, 0x400, R0 ;  /* 0x0000040007007824 */ /* 0x000fca00078e0200 */
[----:B------:R-:W-:-:S04]  /*00e0*/  LEA.HI R3, R3, R0, RZ, 0x5 ;  /* 0x0000000003037211 */ /* 0x000fc800078f28ff */
[----:B------:R-:W-:-:S05]  /*00f0*/  LOP3.LUT R3, R3, 0xffffffe0, RZ, 0xc0, !PT ;  /* 0xffffffe003037812 */ /* 0x000fca00078ec0ff */
[----:B------:R-:W-:-:S04]  /*0100*/  IMAD.IADD R3, R0, 0x1, -R3 ;  /* 0x0000000100037824 */ /* 0x000fc800078e0a03 */
[----:B--2---:R-:W-:-:S06]  /*0110*/  IMAD.WIDE R4, R3, 0x4, R4 ;  /* 0x0000000403047825 */ /* 0x004fcc00078e0204 */
[----:B------:R-:W2:Y:S01]  /*0120*/  LDG.E.EL.128 R4, desc[UR4][R4.64] ;  /* 0x0000000404047981 */ /* 0x000ea2000c2e1d00 */
[----:B----4-:R-:W-:-:S04]  /*0130*/  IMAD.WIDE R16, R3, 0x4, R16 ;  /* 0x0000000403107825 */ /* 0x010fc800078e0210 */
[----:B-----5:R-:W-:-:S05]  /*0140*/  IMAD.WIDE R22, R0, 0x4, R22 ;  /* 0x0000000400167825 */ /* 0x020fca00078e0216 */
[----:B------:R-:W3:Y:S01]  /*0150*/  LDG.E.128 R12, desc[UR4][R22.64+0x800] ;  /* 0x00080004160c7981 */ /* 0x000ee2000c1e1d00 */
[----:B0-----:R-:W-:-:S04]  /*0160*/  IMAD.WIDE R20, R3, 0x4, R20 ;  /* 0x0000000403147825 */ /* 0x001fc800078e0214 */
[----:B-1----:R-:W-:-:S04]  /*0170*/  IMAD.WIDE R24, R3, 0x4, R24 ;  /* 0x0000000403187825 */ /* 0x002fc800078e0218 */
[----:B--2---:R-:W-:Y:S01]  /*0180*/  FADD R6, R6, 9.9999997473787516356e-06 ;  /* 0x3727c5ac06067421 */ /* 0x004fe20000000000 */
[----:B------:R-:W-:Y:S01]  /*0190*/  FADD R8, R5, 9.9999997473787516356e-06 ;  /* 0x3727c5ac05087421 */ /* 0x000fe20000000000 */
[----:B------:R-:W-:Y:S02]  /*01a0*/  FADD R2, R4, 9.9999997473787516356e-06 ;  /* 0x3727c5ac04027421 */ /* 0x000fe40000000000 */
[----:B------:R-:W0:Y:S08]  /*01b0*/  MUFU.SQRT R27, R6 ;  /* 0x00000006001b7308 */ /* 0x000e300000002000 */
[----:B------:R1:W2:Y:S01]  /*01c0*/  MUFU.SQRT R26, R8 ;  /* 0x00000008001a7308 */ /* 0x0002a20000002000 */
[----:B0-----:R-:W-:-:S07]  /*01d0*/  FSETP.GT.AND P2, PT, R27, 8.50705917302346158658e+37, PT ;  /* 0x7e8000001b00780b */ /* 0x001fce0003f44000 */
[----:B------:R0:W4:Y:S01]  /*01e0*/  MUFU.SQRT R18, R2 ;  /* 0x0000000200127308 */ /* 0x0001220000002000 */
[C---:B------:R-:W-:Y:S01]  /*01f0*/  FSETP.GEU.AND P5, PT, R27.reuse, 1.175494350822287508e-38, PT ;  /* 0x008000001b00780b */ /* 0x040fe20003fae000 */
[----:B-1----:R-:W5:Y:S01]  /*0200*/  LDG.E.128 R8, desc[UR4][R22.64] ;  /* 0x0000000416087981 */ /* 0x002f62000c1e1d00 */
[C---:B--2---:R-:W-:Y:S02]  /*0210*/  FSETP.GT.AND P1, PT, R26.reuse, 8.50705917302346158658e+37, PT ;  /* 0x7e8000001a00780b */ /* 0x044fe40003f24000 */
[----:B------:R-:W-:Y:S01]  /*0220*/  FSETP.GEU.AND P4, PT, R26, 1.175494350822287508e-38, PT ;  /* 0x008000001a00780b */ /* 0x000fe20003f8e000 */
[----:B0-----:R-:W-:Y:S02]  /*0230*/  IMAD.MOV.U32 R2, RZ, RZ, 0x3e800000 ;  /* 0x3e800000ff027424 */ /* 0x001fe400078e00ff */
[----:B------:R-:W-:Y:S01]  /*0240*/  @P2 FMUL R27, R27, 0.25 ;  /* 0x3e8000001b1b2820 */ /* 0x000fe20000400000 */
[----:B------:R-:W2:Y:S01]  /*0250*/  LDG.E.EL.128 R20, desc[UR4][R20.64] ;  /* 0x0000000414147981 */ /* 0x000ea2000c2e1d00 */
[----:B----4-:R-:W-:-:S04]  /*0260*/  FSETP.GT.AND P0, PT, R18, 8.50705917302346158658e+37, PT ;  /* 0x7e8000001200780b */ /* 0x010fc80003f04000 */
[----:B------:R-:W-:Y:S01]  /*0270*/  @!P5 FMUL R27, R27, 16777216 ;  /* 0x4b8000001b1bd820 */ /* 0x000fe20000400000 */
[----:B------:R-:W-:Y:S01]  /*0280*/  FSETP.GEU.AND P3, PT, R18, 1.175494350822287508e-38, PT ;  /* 0x008000001200780b */ /* 0x000fe20003f6e000 */
[----:B------:R-:W-:Y:S02]  /*0290*/  @P1 FMUL R26, R26, 0.25 ;  /* 0x3e8000001a1a1820 */ /* 0x000fe40000400000 */
[----:B------:R-:W0:Y:S02]  /*02a0*/  MUFU.RCP R5, R27 ;  /* 0x0000001b00057308 */ /* 0x000e240000001000 */
[----:B------:R-:W-:-:S03]  /*02b0*/  @!P4 FMUL R26, R26, 16777216 ;  /* 0x4b8000001a1ac820 */ /* 0x000fc60000400000 */
[----:B------:R-:W-:-:S03]  /*02c0*/  @P0 FMUL R18, R18, 0.25 ;  /* 0x3e80000012120820 */ /* 0x000fc60000400000 */
[----:B------:R1:W-:Y:S02]  /*02d0*/  MUFU.RCP R4, R26 ;  /* 0x0000001a00047308 */ /* 0x0003e40000001000 */
[----:B------:R-:W-:-:S06]  /*02e0*/  @!P3 FMUL R18, R18, 16777216 ;  /* 0x4b8000001212b820 */ /* 0x000fcc0000400000 */
[----:B------:R4:W3:Y:S01]  /*02f0*/  MUFU.RCP R6, R18 ;  /* 0x0000001200067308 */ /* 0x0008e20000001000 */
[----:B-1----:R-:W-:-:S05]  /*0300*/  FSEL R26, R2, 1, P2 ;  /* 0x3f800000021a7808 */ /* 0x002fca0001000000 */
[----:B------:R-:W-:Y:S01]  /*0310*/  @!P5 FMUL R26, R26, 16777216 ;  /* 0x4b8000001a1ad820 */ /* 0x000fe20000400000 */
[----:B----4-:R-:W5:Y:S03]  /*0320*/  LDG.E.EL.128 R16, desc[UR4][R16.64] ;  /* 0x0000000410107981 */ /* 0x010f66000c2e1d00 */
[----:B0-----:R-:W-:Y:S02]  /*0330*/  FMUL R5, R5, R26 ;  /* 0x0000001a05057220 */ /* 0x001fe40000400000 */
[----:B------:R-:W2:Y:S01]  /*0340*/  LDG.E.EL.128 R24, desc[UR4][R24.64] ;  /* 0x0000000418187981 */ /* 0x000ea2000c2e1d00 */
[----:B------:R-:W-:Y:S01]  /*0350*/  FSEL R3, R2, 1, P0 ;  /* 0x3f80000002037808 */ /* 0x000fe20000000000 */
[----:B------:R-:W-:-:S04]  /*0360*/  FADD R7, R7, 9.9999997473787516356e-06 ;  /* 0x3727c5ac07077421 */ /* 0x000fc80000000000 */
[----:B------:R-:W-:-:S04]  /*0370*/  @!P3 FMUL R3, R3, 16777216 ;  /* 0x4b8000000303b820 */ /* 0x000fc80000400000 */
[----:B---3--:R-:W-:Y:S02]  /*0380*/  FMUL R3, R6, R3 ;  /* 0x0000000306037220 */ /* 0x008fe40000400000 */
[----:B------:R-:W0:Y:S01]  /*0390*/  MUFU.SQRT R6, R7 ;  /* 0x0000000700067308 */ /* 0x000e220000002000 */
[----:B------:R-:W-:Y:S02]  /*03a0*/  FSEL R29, R2, 1, P1 ;  /* 0x3f800000021d7808 */ /* 0x000fe40000800000 */
[C---:B0-----:R-:W-:Y:S02]  /*03b0*/  FSETP.GT.AND P0, PT, R6.reuse, 8.50705917302346158658e+37, PT ;  /* 0x7e8000000600780b */ /* 0x041fe40003f04000 */
[----:B------:R-:W-:-:S11]  /*03c0*/  FSETP.GEU.AND P1, PT, R6, 1.175494350822287508e-38, PT ;  /* 0x008000000600780b */ /* 0x000fd60003f2e000 */
[----:B------:R-:W-:-:S04]  /*03d0*/  @P0 FMUL R6, R6, 0.25 ;  /* 0x3e80000006060820 */ /* 0x000fc80000400000 */
[----:B------:R-:W-:Y:S01]  /*03e0*/  @!P1 FMUL R6, R6, 16777216 ;  /* 0x4b80000006069820 */ /* 0x000fe20000400000 */
[----:B------:R-:W-:-:S05]  /*03f0*/  @!P4 FMUL R29, R29, 16777216 ;  /* 0x4b8000001d1dc820 */ /* 0x000fca0000400000 */
[----:B------:R-:W0:Y:S01]  /*0400*/  MUFU.RCP R6, R6 ;  /* 0x0000000600067308 */ /* 0x000e220000001000 */
[----:B------:R-:W-:Y:S01]  /*0410*/  FMUL R4, R4, R29 ;  /* 0x0000001d04047220 */ /* 0x000fe20000400000 */
[----:B------:R-:W-:-:S05]  /*0420*/  FSEL R29, R2, 1, P0 ;  /* 0x3f800000021d7808 */ /* 0x000fca0000000000 */
[----:B------:R-:W-:-:S04]  /*0430*/  @!P1 FMUL R29, R29, 16777216 ;  /* 0x4b8000001d1d9820 */ /* 0x000fc80000400000 */
[----:B0-----:R-:W-:Y:S01]  /*0440*/  FMUL R2, R6, R29 ;  /* 0x0000001d06027220 */ /* 0x001fe20000400000 */
[--C-:B-----5:R-:W-:Y:S01]  /*0450*/  FADD R11, R11, -R19.reuse ;  /* 0x800000130b0b7221 */ /* 0x120fe20000000000 */
[----:B------:R-:W-:Y:S01]  /*0460*/  FADD R15, R15, -R19 ;  /* 0x800000130f0f7221 */ /* 0x000fe20000000000 */
[----:B------:R-:W-:Y:S01]  /*0470*/  FADD R8, R8, -R16 ;  /* 0x8000001008087221 */ /* 0x000fe20000000000 */
[----:B------:R-:W-:Y:S01]  /*0480*/  FADD R10, R10, -R18 ;  /* 0x800000120a0a7221 */ /* 0x000fe20000000000 */
[----:B------:R-:W-:Y:S01]  /*0490*/  FADD R12, R12, -R16 ;  /* 0x800000100c0c7221 */ /* 0x000fe20000000000 */
[----:B------:R-:W-:Y:S01]  /*04a0*/  FADD R14, R14, -R18 ;  /* 0x800000120e0e7221 */ /* 0x000fe20000000000 */
[C---:B------:R-:W-:Y:S01]  /*04b0*/  FMUL R6, R2.reuse, R11 ;  /* 0x0000000b02067220 */ /* 0x040fe20000400000 */
[----:B------:R-:W-:Y:S01]  /*04c0*/  FMUL R2, R2, R15 ;  /* 0x0000000f02027220 */ /* 0x000fe20000400000 */
[----:B------:R-:W-:Y:S01]  /*04d0*/  FMUL R7, R5, R10 ;  /* 0x0000000a05077220 */ /* 0x000fe20000400000 */
[----:B------:R-:W-:Y:S01]  /*04e0*/  FMUL R11, R3, R8 ;  /* 0x00000008030b7220 */ /* 0x000fe20000400000 */
[--C-:B------:R-:W-:Y:S01]  /*04f0*/  FADD R9, R9, -R17.reuse ;  /* 0x8000001109097221 */ /* 0x100fe20000000000 */
[----:B------:R-:W-:Y:S01]  /*0500*/  FMUL R5, R5, R14 ;  /* 0x0000000e05057220 */ /* 0x000fe20000400000 */
[----:B------:R-:W-:Y:S01]  /*0510*/  FMUL R3, R3, R12 ;  /* 0x0000000c03037220 */ /* 0x000fe20000400000 */
[----:B------:R-:W-:Y:S01]  /*0520*/  FADD R13, R13, -R17 ;  /* 0x800000110d0d7221 */ /* 0x000fe20000000000 */
[----:B--2---:R-:W-:Y:S01]  /*0530*/  FFMA R12, R23, R2, R27 ;  /* 0x00000002170c7223 */ /* 0x004fe2000000001b */
[----:B------:R-:W-:Y:S01]  /*0540*/  FMUL R10, R4, R9 ;  /* 0x00000009040a7220 */ /* 0x000fe20000400000 */
[----:B------:R-:W-:Y:S01]  /*0550*/  FFMA R5, R22, R5, R26 ;  /* 0x0000000516057223 */ /* 0x000fe2000000001a */
[----:B------:R-:W-:-:S02]  /*0560*/  FMUL R4, R4, R13 ;  /* 0x0000000d04047220 */ /* 0x000fc40000400000 */
[----:B------:R-:W-:Y:S01]  /*0570*/  FSETP.GTU.AND P2, PT, R12, RZ, PT ;  /* 0x000000ff0c00720b */ /* 0x000fe20003f4c000 */
[C-C-:B------:R-:W-:Y:S01]  /*0580*/  FFMA R9, R21.reuse, R10, R25.reuse ;  /* 0x0000000a15097223 */ /* 0x140fe20000000019 */
[----:B------:R-:W-:Y:S01]  /*0590*/  FFMA R4, R21, R4, R25 ;  /* 0x0000000415047223 */ /* 0x000fe20000000019 */
[----:B------:R-:W-:Y:S01]  /*05a0*/  FFMA R10, R22, R7, R26 ;  /* 0x00000007160a7223 */ /* 0x000fe2000000001a */
[----:B------:R-:W-:Y:S01]  /*05b0*/  FSETP.GTU.AND P5, PT, R5, RZ, PT ;  /* 0x000000ff0500720b */ /* 0x000fe20003fac000 */
[--C-:B------:R-:W-:Y:S01]  /*05c0*/  FFMA R8, R20, R11, R24.reuse ;  /* 0x0000000b14087223 */ /* 0x100fe20000000018 */
[----:B------:R-:W-:Y:S01]  /*05d0*/  FSEL R7, R12, RZ, P2 ;  /* 0x000000ff0c077208 */ /* 0x000fe20001000000 */
[----:B------:R-:W-:Y:S01]  /*05e0*/  FFMA R11, R23, R6, R27 ;  /* 0x00000006170b7223 */ /* 0x000fe2000000001b */
[----:B------:R-:W-:Y:S01]  /*05f0*/  FFMA R20, R20, R3, R24 ;  /* 0x0000000314147223 */ /* 0x000fe20000000018 */
[----:B------:R-:W-:Y:S01]  /*0600*/  FSEL R6, R5, RZ, P5 ;  /* 0x000000ff05067208 */ /* 0x000fe20002800000 */
[----:B------:R-:W0:Y:S01]  /*0610*/  LDC.64 R2, c[0x0][0x238] ;  /* 0x00008e00ff027b82 */ /* 0x000e220000000a00 */
[----:B------:R-:W-:-:S02]  /*0620*/  FSETP.GTU.AND P0, PT, R4, RZ, PT ;  /* 0x000000ff0400720b */ /* 0x000fc40003f0c000 */
[----:B------:R-:W-:Y:S02]  /*0630*/  FSETP.GEU.AND P5, PT, R7, 6, PT ;  /* 0x40c000000700780b */ /* 0x000fe40003fae000 */
[----:B------:R-:W-:Y:S02]  /*0640*/  FSETP.GTU.AND P6, PT, R20, RZ, PT ;  /* 0x000000ff1400720b */ /* 0x000fe40003fcc000 */
[----:B------:R-:W-:Y:S02]  /*0650*/  FSETP.GTU.AND P1, PT, R11, RZ, PT ;  /* 0x000000ff0b00720b */ /* 0x000fe40003f2c000 */
[----:B------:R-:W-:Y:S02]  /*0660*/  FSEL R5, R4, RZ, P0 ;  /* 0x000000ff04057208 */ /* 0x000fe40000000000 */
[----:B------:R-:W-:Y:S02]  /*0670*/  FSETP.GEU.AND P0, PT, R6, 6, PT ;  /* 0x40c000000600780b */ /* 0x000fe40003f0e000 */
[----:B------:R-:W-:-:S02]  /*0680*/  FSETP.GTU.AND P4, PT, R10, RZ, PT ;  /* 0x000000ff0a00720b */ /* 0x000fc40003f8c000 */
[----:B------:R-:W-:Y:S02]  /*0690*/  FSEL R4, R20, RZ, P6 ;  /* 0x000000ff14047208 */ /* 0x000fe40003000000 */
[----:B------:R-:W-:Y:S02]  /*06a0*/  FSEL R11, R11, RZ, P1 ;  /* 0x000000ff0b0b7208 */ /* 0x000fe40000800000 */
[----:B------:R-:W-:Y:S02]  /*06b0*/  FSETP.GTU.AND P2, PT, R9, RZ, PT ;  /* 0x000000ff0900720b */ /* 0x000fe40003f4c000 */
[----:B------:R-:W-:Y:S02]  /*06c0*/  FSETP.GTU.AND P3, PT, R8, RZ, PT ;  /* 0x000000ff0800720b */ /* 0x000fe40003f6c000 */
[----:B------:R-:W-:Y:S02]  /*06d0*/  FSETP.GEU.AND P1, PT, R5, 6, PT ;  /* 0x40c000000500780b */ /* 0x000fe40003f2e000 */
[----:B------:R-:W-:-:S02]  /*06e0*/  FSETP.NAN.AND P6, PT, R7, R7, PT ;  /* 0x000000070700720b */ /* 0x000fc40003fc8000 */
[----:B------:R-:W-:Y:S02]  /*06f0*/  FSEL R10, R10, RZ, P4 ;  /* 0x000000ff0a0a7208 */ /* 0x000fe40002000000 */
[----:B------:R-:W-:Y:S02]  /*0700*/  FSEL R9, R9, RZ, P2 ;  /* 0x000000ff09097208 */ /* 0x000fe40001000000 */
[----:B------:R-:W-:Y:S02]  /*0710*/  FSEL R8, R8, RZ, P3 ;  /* 0x000000ff08087208 */ /* 0x000fe40001800000 */
[----:B------:R-:W-:Y:S02]  /*0720*/  @P5 SEL R7, R7, 0x40c00000, P6 ;  /* 0x40c0000007075807 */ /* 0x000fe40003000000 */
[----:B------:R-:W-:Y:S02]  /*0730*/  FSETP.NAN.AND P2, PT, R6, R6, PT ;  /* 0x000000060600720b */ /* 0x000fe40003f48000 */
[----:B------:R-:W-:-:S02]  /*0740*/  FSETP.GEU.AND P3, PT, R11, 6, PT ;  /* 0x40c000000b00780b */ /* 0x000fc40003f6e000 */
[----:B------:R-:W-:Y:S02]  /*0750*/  FSETP.GEU.AND P6, PT, R10, 6, PT ;  /* 0x40c000000a00780b */ /* 0x000fe40003fce000 */
[----:B------:R-:W-:Y:S02]  /*0760*/  FSETP.NAN.AND P4, PT, R5, R5, PT ;  /* 0x000000050500720b */ /* 0x000fe40003f88000 */
[----:B------:R-:W-:Y:S02]  /*0770*/  @P0 SEL R6, R6, 0x40c00000, P2 ;  /* 0x40c0000006060807 */ /* 0x000fe40001000000 */
[----:B------:R-:W-:Y:S02]  /*0780*/  FSETP.GEU.AND P5, PT, R4, 6, PT ;  /* 0x40c000000400780b */ /* 0x000fe40003fae000 */
[----:B------:R-:W-:Y:S02]  /*0790*/  FSETP.GEU.AND P0, PT, R9, 6, PT ;  /* 0x40c000000900780b */ /* 0x000fe40003f0e000 */
[----:B------:R-:W-:-:S02]  /*07a0*/  FSETP.GEU.AND P2, PT, R8, 6, PT ;  /* 0x40c000000800780b */ /* 0x000fc40003f4e000 */
[----:B------:R-:W-:Y:S02]  /*07b0*/  @P1 SEL R5, R5, 0x40c00000, P4 ;  /* 0x40c0000005051807 */ /* 0x000fe40002000000 */
[C---:B------:R-:W-:Y:S02]  /*07c0*/  FSETP.NAN.AND P4, PT, R11.reuse, R11, PT ;  /* 0x0000000b0b00720b */ /* 0x040fe40003f88000 */
[C---:B------:R-:W-:Y:S02]  /*07d0*/  FSETP.NAN.AND P1, PT, R10.reuse, R10, PT ;  /* 0x0000000a0a00720b */ /* 0x040fe40003f28000 */
[----:B------:R-:W-:Y:S02]  /*07e0*/  @P3 SEL R11, R11, 0x40c00000, P4 ;  /* 0x40c000000b0b3807 */ /* 0x000fe40002000000 */
[----:B------:R-:W-:Y:S02]  /*07f0*/  @P6 SEL R10, R10, 0x40c00000, P1 ;  /* 0x40c000000a0a6807 */ /* 0x000fe40000800000 */
[----:B------:R-:W-:-:S02]  /*0800*/  FSETP.NAN.AND P4, PT, R9, R9, PT ;  /* 0x000000090900720b */ /* 0x000fc40003f88000 */
[----:B------:R-:W-:Y:S02]  /*0810*/  FSETP.NAN.AND P3, PT, R8, R8, PT ;  /* 0x000000080800720b */ /* 0x000fe40003f68000 */
[----:B------:R-:W-:Y:S01]  /*0820*/  FSETP.NAN.AND P1, PT, R4, R4, PT ;  /* 0x000000040400720b */ /* 0x000fe20003f28000 */
[----:B0-----:R-:W-:Y:S01]  /*0830*/  IMAD.WIDE R2, R0, 0x4, R2 ;  /* 0x0000000400027825 */ /* 0x001fe200078e0202 */
[----:B------:R-:W-:Y:S02]  /*0840*/  @P0 SEL R9, R9, 0x40c00000, P4 ;  /* 0x40c0000009090807 */ /* 0x000fe40002000000 */
[----:B------:R-:W-:Y:S02]  /*0850*/  @P2 SEL R8, R8, 0x40c00000, P3 ;  /* 0x40c0000008082807 */ /* 0x000fe40001800000 */
[----:B------:R-:W-:-:S03]  /*0860*/  @P5 SEL R4, R4, 0x40c00000, P1 ;  /* 0x40c0000004045807 */ /* 0x000fc60000800000 */
[----:B------:R-:W-:Y:S04]  /*0870*/  STG.E.128 desc[UR4][R2.64], R8 ;  /* 0x0000000802007986 */ /* 0x000fe8000c101d04 */
[----:B------:R-:W-:Y:S01]  /*0880*/  STG.E.128 desc[UR4][R2.64+0x800], R4 ;  /* 0x0008000402007986 */ /* 0x000fe2000c101d04 */
[----:B------:R-:W-:Y:S05]  /*0890*/  EXIT ;  /* 0x000000000000794d */ /* 0x000fea0003800000 */
.L_x_0:
[----:B------:R-:W-:-:S00]  /*08a0*/  BRA `(.L_x_0) ;  /* 0xfffffffc00fc7947 */ /* 0x000fc0000383ffff */
[----:B------:R-:W-:-:S00]  /*08b0*/  NOP ;  /* 0x0000000000007918 */ /* 0x000fc00000000000 */
        /* <DEDUP_REMOVED lines=12> */
.L_x_1:


//--------------------- .nv.global.init           --------------------------
	.section	.nv.global.init,"aw",@progbits
.nv.global.init:
	.type		_$_str,@object
	.size		_$_str,(_$_str_$_2 - _$_str)
_$_str:
        /*0000*/ 	.byte	0x5f, 0x5f, 0x43, 0x55, 0x44, 0x41, 0x5f, 0x46, 0x54, 0x5a, 0x00
	.type		_$_str_$_2,@object
	.size		_$_str_$_2,(.L_1 - _$_str_$_2)
_$_str_$_2:
        /*000b*/ 	.byte	0x5f, 0x5f, 0x43, 0x55, 0x44, 0x41, 0x5f, 0x50, 0x52, 0x45, 0x43, 0x5f, 0x53, 0x51, 0x52, 0x54
        /*001b*/ 	.byte	0x00
.L_1:


//--------------------- .nv.constant0.triton_poi_fused__native_batch_norm_legit_no_training_hardtanh_6 --------------------------
	.section	.nv.constant0.triton_poi_fused__native_batch_norm_legit_no_training_hardtanh_6,"a",@progbits
	.sectionflags	@""
	.align	4
.nv.constant0.triton_poi_fused__native_batch_norm_legit_no_training_hardtanh_6:
	.zero		580
